//
// Generated by NVIDIA NVVM Compiler
//
// Compiler Build ID: CL-36424714
// Cuda compilation tools, release 13.0, V13.0.88
// Based on NVVM 20.0.0
//

.version 9.0
.target sm_100
.address_size 64

	// .globl	_Z10matrix_addPiS_S_ii

.visible .entry _Z10matrix_addPiS_S_ii(
	.param .u64 .ptr .align 1 _Z10matrix_addPiS_S_ii_param_0,
	.param .u64 .ptr .align 1 _Z10matrix_addPiS_S_ii_param_1,
	.param .u64 .ptr .align 1 _Z10matrix_addPiS_S_ii_param_2,
	.param .u32 _Z10matrix_addPiS_S_ii_param_3,
	.param .u32 _Z10matrix_addPiS_S_ii_param_4
)
{
	.reg .pred 	%p<4>;
	.reg .b32 	%r<15>;
	.reg .b64 	%rd<11>;

	ld.param.u64 	%rd1, [_Z10matrix_addPiS_S_ii_param_0];
	ld.param.u64 	%rd2, [_Z10matrix_addPiS_S_ii_param_1];
	ld.param.u64 	%rd3, [_Z10matrix_addPiS_S_ii_param_2];
	ld.param.u32 	%r4, [_Z10matrix_addPiS_S_ii_param_3];
	ld.param.u32 	%r3, [_Z10matrix_addPiS_S_ii_param_4];
	mov.u32 	%r5, %ctaid.y;
	mov.u32 	%r6, %ntid.y;
	mov.u32 	%r7, %tid.y;
	mad.lo.s32 	%r1, %r5, %r6, %r7;
	mov.u32 	%r8, %ctaid.x;
	mov.u32 	%r9, %ntid.x;
	mov.u32 	%r10, %tid.x;
	mad.lo.s32 	%r2, %r8, %r9, %r10;
	setp.ge.s32 	%p1, %r1, %r4;
	setp.ge.s32 	%p2, %r2, %r3;
	or.pred  	%p3, %p1, %p2;
	@%p3 bra 	$L__BB0_2;
	cvta.to.global.u64 	%rd4, %rd1;
	cvta.to.global.u64 	%rd5, %rd2;
	cvta.to.global.u64 	%rd6, %rd3;
	mad.lo.s32 	%r11, %r3, %r1, %r2;
	mul.wide.s32 	%rd7, %r11, 4;
	add.s64 	%rd8, %rd4, %rd7;
	ld.global.u32 	%r12, [%rd8];
	add.s64 	%rd9, %rd5, %rd7;
	ld.global.u32 	%r13, [%rd9];
	add.s32 	%r14, %r13, %r12;
	add.s64 	%rd10, %rd6, %rd7;
	st.global.u32 	[%rd10], %r14;
$L__BB0_2:
	ret;

}


// ===== COMPILED SASS (sm_100) =====

	.target	sm_100

	.elftype	@"ET_EXEC"


//--------------------- .note.nv.tkinfo           --------------------------
	.section	.note.nv.tkinfo,"",@"SHT_NOTE"
	.sectionflags	@"SHF_NOTE_NV_TKINFO"
	.tkinfo
        /*0018*/ 	.word	0x00000002
        /*0030*/ 	.string	""
        /*0030*/ 	.string	"ptxas"
        /*0030*/ 	.string	"Cuda compilation tools, release 13.0, V13.0.88"
        /*0030*/ 	.string	"Build cuda_13.0.r13.0/compiler.36424714_0"
        /*0030*/ 	.string	"-arch sm_100 -m 64 "



//--------------------- .note.nv.cuinfo           --------------------------
	.section	.note.nv.cuinfo,"",@"SHT_NOTE"
	.sectionflags	@"SHF_NOTE_NV_CUINFO"
        /*0018*/ 	.short	0x0002
        /*001a*/ 	.short	0x0064
        /*001c*/ 	.short	0x0082
	.zero		2


//--------------------- .nv.info                  --------------------------
	.section	.nv.info,"",@"SHT_CUDA_INFO"
	.align	4


	//----- nvinfo : EIATTR_REGCOUNT
	.align		4
        /*0000*/ 	.byte	0x04, 0x2f
        /*0002*/ 	.short	(.L_1 - .L_0)
	.align		4
.L_0:
        /*0004*/ 	.word	index@(_Z10matrix_addPiS_S_ii)
        /*0008*/ 	.word	0x0000000c


	//----- nvinfo : EIATTR_FRAME_SIZE
	.align		4
.L_1:
        /*000c*/ 	.byte	0x04, 0x11
        /*000e*/ 	.short	(.L_3 - .L_2)
	.align		4
.L_2:
        /*0010*/ 	.word	index@(_Z10matrix_addPiS_S_ii)
        /*0014*/ 	.word	0x00000000


	//----- nvinfo : EIATTR_MIN_STACK_SIZE
	.align		4
.L_3:
        /*0018*/ 	.byte	0x04, 0x12
        /*001a*/ 	.short	(.L_5 - .L_4)
	.align		4
.L_4:
        /*001c*/ 	.word	index@(_Z10matrix_addPiS_S_ii)
        /*0020*/ 	.word	0x00000000
.L_5:


//--------------------- .nv.compat                --------------------------
	.section	.nv.compat,"",@"SHT_CUDA_COMPAT_INFO"
	.align	4
        /*0000*/ 	.byte	0x02, 0x09, 0x00, 0x00, 0x02, 0x02, 0x01, 0x00, 0x02, 0x05, 0x05, 0x00, 0x03, 0x07, 0x01, 0x01
        /*0010*/ 	.byte	0x02, 0x03, 0x00, 0x00, 0x02, 0x06, 0x01, 0x00, 0x04, 0x0b, 0x08, 0x00, 0x09, 0x00, 0x00, 0x00
        /*0020*/ 	.byte	0x00, 0x00, 0x00, 0x00


//--------------------- .nv.info._Z10matrix_addPiS_S_ii --------------------------
	.section	.nv.info._Z10matrix_addPiS_S_ii,"",@"SHT_CUDA_INFO"
	.sectionflags	@""
	.align	4


	//----- nvinfo : EIATTR_CUDA_API_VERSION
	.align		4
        /*0000*/ 	.byte	0x04, 0x37
        /*0002*/ 	.short	(.L_7 - .L_6)
.L_6:
        /*0004*/ 	.word	0x00000082


	//----- nvinfo : EIATTR_KPARAM_INFO
	.align		4
.L_7:
        /*0008*/ 	.byte	0x04, 0x17
        /*000a*/ 	.short	(.L_9 - .L_8)
.L_8:
        /*000c*/ 	.word	0x00000000
        /*0010*/ 	.short	0x0004
        /*0012*/ 	.short	0x001c
        /*0014*/ 	.byte	0x00, 0xf0, 0x11, 0x00


	//----- nvinfo : EIATTR_KPARAM_INFO
	.align		4
.L_9:
        /*0018*/ 	.byte	0x04, 0x17
        /*001a*/ 	.short	(.L_11 - .L_10)
.L_10:
        /*001c*/ 	.word	0x00000000
        /*0020*/ 	.short	0x0003
        /*0022*/ 	.short	0x0018
        /*0024*/ 	.byte	0x00, 0xf0, 0x11, 0x00


	//----- nvinfo : EIATTR_KPARAM_INFO
	.align		4
.L_11:
        /*0028*/ 	.byte	0x04, 0x17
        /*002a*/ 	.short	(.L_13 - .L_12)
.L_12:
        /*002c*/ 	.word	0x00000000
        /*0030*/ 	.short	0x0002
        /*0032*/ 	.short	0x0010
        /*0034*/ 	.byte	0x00, 0xf5, 0x21, 0x00


	//----- nvinfo : EIATTR_KPARAM_INFO
	.align		4
.L_13:
        /*0038*/ 	.byte	0x04, 0x17
        /*003a*/ 	.short	(.L_15 - .L_14)
.L_14:
        /*003c*/ 	.word	0x00000000
        /*0040*/ 	.short	0x0001
        /*0042*/ 	.short	0x0008
        /*0044*/ 	.byte	0x00, 0xf5, 0x21, 0x00


	//----- nvinfo : EIATTR_KPARAM_INFO
	.align		4
.L_15:
        /*0048*/ 	.byte	0x04, 0x17
        /*004a*/ 	.short	(.L_17 - .L_16)
.L_16:
        /*004c*/ 	.word	0x00000000
        /*0050*/ 	.short	0x0000
        /*0052*/ 	.short	0x0000
        /*0054*/ 	.byte	0x00, 0xf5, 0x21, 0x00


	//----- nvinfo : EIATTR_SPARSE_MMA_MASK
	.align		4
.L_17:
        /*0058*/ 	.byte	0x03, 0x50
        /*005a*/ 	.short	0x0000


	//----- nvinfo : EIATTR_MAXREG_COUNT
	.align		4
        /*005c*/ 	.byte	0x03, 0x1b
        /*005e*/ 	.short	0x00ff


	//----- nvinfo : EIATTR_MERCURY_ISA_VERSION
	.align		4
        /*0060*/ 	.byte	0x03, 0x5f
        /*0062*/ 	.short	0x0101


	//----- nvinfo : EIATTR_VRC_CTA_INIT_COUNT
	.align		4
        /*0064*/ 	.byte	0x02, 0x4a
	.zero		1
	.zero		1


	//----- nvinfo : EIATTR_EXIT_INSTR_OFFSETS
	.align		4
        /*0068*/ 	.byte	0x04, 0x1c
        /*006a*/ 	.short	(.L_19 - .L_18)


	//   ....[0]....
.L_18:
        /*006c*/ 	.word	0x000000c0


	//   ....[1]....
        /*0070*/ 	.word	0x00000190


	//----- nvinfo : EIATTR_CBANK_PARAM_SIZE
	.align		4
.L_19:
        /*0074*/ 	.byte	0x03, 0x19
        /*0076*/ 	.short	0x0020


	//----- nvinfo : EIATTR_PARAM_CBANK
	.align		4
        /*0078*/ 	.byte	0x04, 0x0a
        /*007a*/ 	.short	(.L_21 - .L_20)
	.align		4
.L_20:
        /*007c*/ 	.word	index@(.nv.constant0._Z10matrix_addPiS_S_ii)
        /*0080*/ 	.short	0x0380
        /*0082*/ 	.short	0x0020


	//----- nvinfo : EIATTR_SW_WAR
	.align		4
.L_21:
        /*0084*/ 	.byte	0x04, 0x36
        /*0086*/ 	.short	(.L_23 - .L_22)
.L_22:
        /*0088*/ 	.word	0x00000008
.L_23:


//--------------------- .nv.callgraph             --------------------------
	.section	.nv.callgraph,"",@"SHT_CUDA_CALLGRAPH"
	.align	4
	.sectionentsize	8
	.align		4
        /*0000*/ 	.word	0x00000000
	.align		4
        /*0004*/ 	.word	0xffffffff
	.align		4
        /*0008*/ 	.word	0x00000000
	.align		4
        /*000c*/ 	.word	0xfffffffe
	.align		4
        /*0010*/ 	.word	0x00000000
	.align		4
        /*0014*/ 	.word	0xfffffffd
	.align		4
        /*0018*/ 	.word	0x00000000
	.align		4
        /*001c*/ 	.word	0xfffffffc


//--------------------- .text._Z10matrix_addPiS_S_ii --------------------------
	.section	.text._Z10matrix_addPiS_S_ii,"ax",@progbits
	.align	128
        .global         _Z10matrix_addPiS_S_ii
        .type           _Z10matrix_addPiS_S_ii,@function
        .size           _Z10matrix_addPiS_S_ii,(.L_x_1 - _Z10matrix_addPiS_S_ii)
        .other          _Z10matrix_addPiS_S_ii,@"STO_CUDA_ENTRY STV_DEFAULT"
_Z10matrix_addPiS_S_ii:
.text._Z10matrix_addPiS_S_ii:
[----:B------:R-:W-:Y:S01]  /*0000*/  LDC R1, c[0x0][0x37c] ;  /* 0x0000df00ff017b82 */ /* 0x000fe20000000800 */
[----:B------:R-:W0:Y:S07]  /*0010*/  S2R R2, SR_TID.X ;  /* 0x0000000000027919 */ /* 0x000e2e0000002100 */
[----:B------:R-:W1:Y:S01]  /*0020*/  LDC R0, c[0x0][0x364] ;  /* 0x0000d900ff007b82 */ /* 0x000e620000000800 */
[----:B------:R-:W2:Y:S01]  /*0030*/  LDCU.64 UR6, c[0x0][0x398] ;  /* 0x00007300ff0677ac */ /* 0x000ea20008000a00 */
[----:B------:R-:W1:Y:S06]  /*0040*/  S2R R3, SR_TID.Y ;  /* 0x0000000000037919 */ /* 0x000e6c0000002200 */
[----:B------:R-:W0:Y:S08]  /*0050*/  S2UR UR5, SR_CTAID.X ;  /* 0x00000000000579c3 */ /* 0x000e300000002500 */
[----:B------:R-:W0:Y:S08]  /*0060*/  LDC R7, c[0x0][0x360] ;  /* 0x0000d800ff077b82 */ /* 0x000e300000000800 */
[----:B------:R-:W1:Y:S01]  /*0070*/  S2UR UR4, SR_CTAID.Y ;  /* 0x00000000000479c3 */ /* 0x000e620000002600 */
[----:B0-----:R-:W-:-:S05]  /*0080*/  IMAD R7, R7, UR5, R2 ;  /* 0x0000000507077c24 */ /* 0x001fca000f8e0202 */
[----:B--2---:R-:W-:Y:S01]  /*0090*/  ISETP.GE.AND P0, PT, R7, UR7, PT ;  /* 0x0000000707007c0c */ /* 0x004fe2000bf06270 */
[----:B-1----:R-:W-:-:S05]  /*00a0*/  IMAD R0, R0, UR4, R3 ;  /* 0x0000000400007c24 */ /* 0x002fca000f8e0203 */
[----:B------:R-:W-:-:S13]  /*00b0*/  ISETP.GE.OR P0, PT, R0, UR6, P0 ;  /* 0x0000000600007c0c */ /* 0x000fda0008706670 */
[----:B------:R-:W-:Y:S05]  /*00c0*/  @P0 EXIT ;  /* 0x000000000000094d */ /* 0x000fea0003800000 */
[----:B------:R-:W0:Y:S01]  /*00d0*/  LDC.64 R2, c[0x0][0x380] ;  /* 0x0000e000ff027b82 */ /* 0x000e220000000a00 */
[----:B------:R-:W1:Y:S01]  /*00e0*/  LDCU.64 UR4, c[0x0][0x358] ;  /* 0x00006b00ff0477ac */ /* 0x000e620008000a00 */
[----:B------:R-:W-:-:S06]  /*00f0*/  IMAD R9, R0, UR7, R7 ;  /* 0x0000000700097c24 */ /* 0x000fcc000f8e0207 */
[----:B------:R-:W2:Y:S08]  /*0100*/  LDC.64 R4, c[0x0][0x388] ;  /* 0x0000e200ff047b82 */ /* 0x000eb00000000a00 */
[----:B------:R-:W3:Y:S01]  /*0110*/  LDC.64 R6, c[0x0][0x390] ;  /* 0x0000e400ff067b82 */ /* 0x000ee20000000a00 */
[----:B0-----:R-:W-:-:S06]  /*0120*/  IMAD.WIDE R2, R9, 0x4, R2 ;  /* 0x0000000409027825 */ /* 0x001fcc00078e0202 */
[----:B-1----:R-:W4:Y:S01]  /*0130*/  LDG.E R2, desc[UR4][R2.64] ;  /* 0x0000000402027981 */ /* 0x002f22000c1e1900 */
[----:B--2---:R-:W-:-:S06]  /*0140*/  IMAD.WIDE R4, R9, 0x4, R4 ;  /* 0x0000000409047825 */ /* 0x004fcc00078e0204 */
[----:B------:R-:W4:Y:S01]  /*0150*/  LDG.E R5, desc[UR4][R4.64] ;  /* 0x0000000404057981 */ /* 0x000f22000c1e1900 */
[----:B---3--:R-:W-:Y:S01]  /*0160*/  IMAD.WIDE R6, R9, 0x4, R6 ;  /* 0x0000000409067825 */ /* 0x008fe200078e0206 */
[----:B----4-:R-:W-:-:S05]  /*0170*/  IADD3 R9, PT, PT, R2, R5, RZ ;  /* 0x0000000502097210 */ /* 0x010fca0007ffe0ff */
[----:B------:R-:W-:Y:S01]  /*0180*/  STG.E desc[UR4][R6.64], R9 ;  /* 0x0000000906007986 */ /* 0x000fe2000c101904 */
[----:B------:R-:W-:Y:S05]  /*0190*/  EXIT ;  /* 0x000000000000794d */ /* 0x000fea0003800000 */
.L_x_0:
[----:B------:R-:W-:-:S00]  /*01a0*/  BRA `(.L_x_0) ;  /* 0xfffffffc00fc7947 */ /* 0x000fc0000383ffff */
[----:B------:R-:W-:-:S00]  /*01b0*/  NOP ;  /* 0x0000000000007918 */ /* 0x000fc00000000000 */
        /* <DEDUP_REMOVED lines=12> */
.L_x_1:


//--------------------- .nv.shared.reserved.0     --------------------------
	.section	.nv.shared.reserved.0,"aw",@nobits
	.weak		__nv_reservedSMEM_offset_0_alias
	.size		__nv_reservedSMEM_offset_0_alias, 0, 64
	.other		__nv_reservedSMEM_offset_0_alias,@"STO_CUDA_RESERVED_SHARED STV_DEFAULT"
__nv_reservedSMEM_offset_0_alias:
	.zero		0
	.zero		64


//--------------------- .nv.constant0._Z10matrix_addPiS_S_ii --------------------------
	.section	.nv.constant0._Z10matrix_addPiS_S_ii,"a",@progbits
	.sectionflags	@""
	.align	4
.nv.constant0._Z10matrix_addPiS_S_ii:
	.zero		928


//--------------------- SYMBOLS --------------------------

	.type		.nv.reservedSmem.offset0,@object
	.size		.nv.reservedSmem.offset0,0x4
